	.headerflags	@"EF_CUDA_TEXMODE_UNIFIED EF_CUDA_64BIT_ADDRESS EF_CUDA_ACCELERATORS EF_CUDA_SM90 EF_CUDA_VIRTUAL_SM(EF_CUDA_SM90)"
	.elftype	@"ET_EXEC"


//--------------------- .nv.info                  --------------------------
	.section	.nv.info,"",@"SHT_CUDA_INFO"
	.align	4


	//----- nvinfo : EIATTR_REGCOUNT
	.align		4
        /*0000*/ 	.byte	0x04, 0x2f
        /*0002*/ 	.short	(.L_1 - .L_0)
	.align		4
.L_0:
        /*0004*/ 	.word	index@(triton_poi_fused_add_clamp_16)
        /*0008*/ 	.word	0x00000008


	//----- nvinfo : EIATTR_MIN_STACK_SIZE
	.align		4
.L_1:
        /*000c*/ 	.byte	0x04, 0x12
        /*000e*/ 	.short	(.L_3 - .L_2)
	.align		4
.L_2:
        /*0010*/ 	.word	index@(triton_poi_fused_add_clamp_16)
        /*0014*/ 	.word	0x00000000


	//----- nvinfo : EIATTR_FRAME_SIZE
	.align		4
.L_3:
        /*0018*/ 	.byte	0x04, 0x11
        /*001a*/ 	.short	(.L_5 - .L_4)
	.align		4
.L_4:
        /*001c*/ 	.word	index@(triton_poi_fused_add_clamp_16)
        /*0020*/ 	.word	0x00000000


	//----- nvinfo : EIATTR_MIN_STACK_SIZE
	.align		4
.L_5:
        /*0024*/ 	.byte	0x04, 0x12
        /*0026*/ 	.short	(.L_7 - .L_6)
	.align		4
.L_6:
        /*0028*/ 	.word	index@(triton_poi_fused_add_clamp_16)
        /*002c*/ 	.word	0x00000000
.L_7:


//--------------------- .nv.info.triton_poi_fused_add_clamp_16 --------------------------
	.section	.nv.info.triton_poi_fused_add_clamp_16,"",@"SHT_CUDA_INFO"
	.sectionflags	@""
	.align	4


	//----- nvinfo : EIATTR_CUDA_API_VERSION
	.align		4
        /*0000*/ 	.byte	0x04, 0x37
        /*0002*/ 	.short	(.L_9 - .L_8)
.L_8:
        /*0004*/ 	.word	0x0000007c


	//----- nvinfo : EIATTR_KPARAM_INFO
	.align		4
.L_9:
        /*0008*/ 	.byte	0x04, 0x17
        /*000a*/ 	.short	(.L_11 - .L_10)
.L_10:
        /*000c*/ 	.word	0x00000000
        /*0010*/ 	.short	0x0001
        /*0012*/ 	.short	0x0008
        /*0014*/ 	.byte	0x00, 0xf0, 0x11, 0x00


	//----- nvinfo : EIATTR_KPARAM_INFO
	.align		4
.L_11:
        /*0018*/ 	.byte	0x04, 0x17
        /*001a*/ 	.short	(.L_13 - .L_12)
.L_12:
        /*001c*/ 	.word	0x00000000
        /*0020*/ 	.short	0x0000
        /*0022*/ 	.short	0x0000
        /*0024*/ 	.byte	0x00, 0xf4, 0x21, 0x00


	//----- nvinfo : EIATTR_SPARSE_MMA_MASK
	.align		4
.L_13:
        /*0028*/ 	.byte	0x03, 0x50
        /*002a*/ 	.short	0x0000


	//----- nvinfo : EIATTR_MAXREG_COUNT
	.align		4
        /*002c*/ 	.byte	0x03, 0x1b
        /*002e*/ 	.short	0x00ff


	//----- nvinfo : EIATTR_EXIT_INSTR_OFFSETS
	.align		4
        /*0030*/ 	.byte	0x04, 0x1c
        /*0032*/ 	.short	(.L_15 - .L_14)


	//   ....[0]....
.L_14:
        /*0034*/ 	.word	0x00000100


	//   ....[1]....
        /*0038*/ 	.word	0x00000130


	//----- nvinfo : EIATTR_REQNTID
	.align		4
.L_15:
        /*003c*/ 	.byte	0x04, 0x10
        /*003e*/ 	.short	(.L_17 - .L_16)
.L_16:
        /*0040*/ 	.word	0x00000020
        /*0044*/ 	.word	0x00000001
        /*0048*/ 	.word	0x00000001


	//----- nvinfo : EIATTR_CBANK_PARAM_SIZE
	.align		4
.L_17:
        /*004c*/ 	.byte	0x03, 0x19
        /*004e*/ 	.short	0x000c


	//----- nvinfo : EIATTR_PARAM_CBANK
	.align		4
        /*0050*/ 	.byte	0x04, 0x0a
        /*0052*/ 	.short	(.L_19 - .L_18)
	.align		4
.L_18:
        /*0054*/ 	.word	index@(.nv.constant0.triton_poi_fused_add_clamp_16)
        /*0058*/ 	.short	0x0210
        /*005a*/ 	.short	0x000c


	//----- nvinfo : EIATTR_SW_WAR
	.align		4
.L_19:
        /*005c*/ 	.byte	0x04, 0x36
        /*005e*/ 	.short	(.L_21 - .L_20)
.L_20:
        /*0060*/ 	.word	0x00000008
.L_21:


//--------------------- .nv.callgraph             --------------------------
	.section	.nv.callgraph,"",@"SHT_CUDA_CALLGRAPH"
	.align	4
	.sectionentsize	8
	.align		4
        /*0000*/ 	.word	0x00000000
	.align		4
        /*0004*/ 	.word	0xffffffff
	.align		4
        /*0008*/ 	.word	0x00000000
	.align		4
        /*000c*/ 	.word	0xfffffffe
	.align		4
        /*0010*/ 	.word	0x00000000
	.align		4
        /*0014*/ 	.word	0xfffffffd
	.align		4
        /*0018*/ 	.word	0x00000000
	.align		4
        /*001c*/ 	.word	0xfffffffc


//--------------------- .text.triton_poi_fused_add_clamp_16 --------------------------
	.section	.text.triton_poi_fused_add_clamp_16,"ax",@progbits
	.align	128
        .global         triton_poi_fused_add_clamp_16
        .type           triton_poi_fused_add_clamp_16,@function
        .size           triton_poi_fused_add_clamp_16,(.L_x_1 - triton_poi_fused_add_clamp_16)
        .other          triton_poi_fused_add_clamp_16,@"STO_CUDA_ENTRY STV_DEFAULT"
triton_poi_fused_add_clamp_16:
.text.triton_poi_fused_add_clamp_16:
[----:B------:R-:W0:Y:S02]  /*0000*/  LDC R1, c[0x0][0x28] ;  /* 0x00000a00ff017b82 */ /* 0x000e240000000800 */
[----:B------:R-:W1:Y:S01]  /*0010*/  S2R R2, SR_TID.X ;  /* 0x0000000000027919 */ /* 0x000e620000002100 */
[----:B------:R-:W2:Y:S01]  /*0020*/  LDC.64 R4, c[0x0][0x210] ;  /* 0x00008400ff047b82 */ /* 0x000ea20000000a00 */
[----:B------:R-:W3:Y:S01]  /*0030*/  S2R R3, SR_CTAID.X ;  /* 0x0000000000037919 */ /* 0x000ee20000002500 */
[C---:B-1----:R-:W-:Y:S02]  /*0040*/  LOP3.LUT R0, R2.reuse, 0xf, RZ, 0xc0, !PT ;  /* 0x0000000f02007812 */ /* 0x042fe400078ec0ff */
[----:B------:R-:W-:-:S03]  /*0050*/  LOP3.LUT P0, RZ, R2, 0x10, RZ, 0xc0, !PT ;  /* 0x0000001002ff7812 */ /* 0x000fc6000780c0ff */
[----:B---3--:R-:W-:-:S04]  /*0060*/  IMAD R3, R3, 0x10, R0 ;  /* 0x0000001003037824 */ /* 0x008fc800078e0200 */
[C---:B--2---:R-:W-:Y:S01]  /*0070*/  IMAD.WIDE R4, R3.reuse, 0x8, R4 ;  /* 0x0000000803047825 */ /* 0x044fe200078e0204 */
[----:B------:R-:W-:Y:S02]  /*0080*/  I2FP.F32.S32 R0, R3 ;  /* 0x0000000300007245 */ /* 0x000fe40000201400 */
[----:B------:R-:W-:-:S03]  /*0090*/  ISETP.LT.AND P0, PT, R3, 0x10, !P0 ;  /* 0x000000100300780c */ /* 0x000fc60004701270 */
[----:B------:R-:W-:-:S05]  /*00a0*/  FMUL R0, R0, 0.46666666865348815918 ;  /* 0x3eeeeeef00007820 */ /* 0x000fca0000400000 */
[----:B------:R-:W-:-:S06]  /*00b0*/  FMNMX R0, RZ, R0, !PT ;  /* 0x00000000ff007209 */ /* 0x000fcc0007800000 */
[----:B------:R-:W1:Y:S02]  /*00c0*/  F2I.TRUNC.NTZ R0, R0 ;  /* 0x0000000000007305 */ /* 0x000e64000020f100 */
[----:B-1----:R-:W-:-:S05]  /*00d0*/  VIMNMX R2, R0, 0x6, PT ;  /* 0x0000000600027848 */ /* 0x002fca0003fe0100 */
[----:B------:R-:W-:-:S05]  /*00e0*/  VIADD R2, R2, 0x1 ;  /* 0x0000000102027836 */ /* 0x000fca0000000000 */
[----:B------:R-:W-:Y:S01]  /*00f0*/  SHF.R.S32.HI R3, RZ, 0x1f, R2 ;  /* 0x0000001fff037819 */ /* 0x000fe20000011402 */
[----:B------:R-:W-:Y:S06]  /*0100*/  @!P0 EXIT ;  /* 0x000000000000894d */ /* 0x000fec0003800000 */
[----:B------:R-:W-:Y:S02]  /*0110*/  ULDC.64 UR4, c[0x0][0x208] ;  /* 0x0000820000047ab9 */ /* 0x000fe40000000a00 */
[----:B------:R-:W-:Y:S01]  /*0120*/  STG.E.64 desc[UR4][R4.64], R2 ;  /* 0x0000000204007986 */ /* 0x000fe2000c101b04 */
[----:B------:R-:W-:Y:S05]  /*0130*/  EXIT ;  /* 0x000000000000794d */ /* 0x000fea0003800000 */
.L_x_0:
[----:B------:R-:W-:-:S00]  /*0140*/  BRA `(.L_x_0) ;  /* 0xfffffffc00fc7947 */ /* 0x000fc0000383ffff */
[----:B------:R-:W-:-:S00]  /*0150*/  NOP ;  /* 0x0000000000007918 */ /* 0x000fc00000000000 */
        /* <DEDUP_REMOVED lines=10> */
.L_x_1:


//--------------------- .nv.constant0.triton_poi_fused_add_clamp_16 --------------------------
	.section	.nv.constant0.triton_poi_fused_add_clamp_16,"a",@progbits
	.sectionflags	@""
	.align	4
.nv.constant0.triton_poi_fused_add_clamp_16:
	.zero		540
